	.headerflags	@"EF_CUDA_TEXMODE_UNIFIED EF_CUDA_64BIT_ADDRESS EF_CUDA_ACCELERATORS EF_CUDA_SM90 EF_CUDA_VIRTUAL_SM(EF_CUDA_SM90)"
	.elftype	@"ET_EXEC"


//--------------------- .nv.info                  --------------------------
	.section	.nv.info,"",@"SHT_CUDA_INFO"
	.align	4


	//----- nvinfo : EIATTR_REGCOUNT
	.align		4
        /*0000*/ 	.byte	0x04, 0x2f
        /*0002*/ 	.short	(.L_3 - .L_2)
	.align		4
.L_2:
        /*0004*/ 	.word	index@(triton_poi_fused__native_batch_norm_legit_no_training_17)
        /*0008*/ 	.word	0x00000016


	//----- nvinfo : EIATTR_FRAME_SIZE
	.align		4
.L_3:
        /*000c*/ 	.byte	0x04, 0x11
        /*000e*/ 	.short	(.L_5 - .L_4)
	.align		4
.L_4:
        /*0010*/ 	.word	index@(triton_poi_fused__native_batch_norm_legit_no_training_17)
        /*0014*/ 	.word	0x00000000


	//----- nvinfo : EIATTR_MIN_STACK_SIZE
	.align		4
.L_5:
        /*0018*/ 	.byte	0x04, 0x12
        /*001a*/ 	.short	(.L_7 - .L_6)
	.align		4
.L_6:
        /*001c*/ 	.word	index@(triton_poi_fused__native_batch_norm_legit_no_training_17)
        /*0020*/ 	.word	0x00000000
.L_7:


//--------------------- .nv.info.triton_poi_fused__native_batch_norm_legit_no_training_17 --------------------------
	.section	.nv.info.triton_poi_fused__native_batch_norm_legit_no_training_17,"",@"SHT_CUDA_INFO"
	.sectionflags	@""
	.align	4


	//----- nvinfo : EIATTR_CUDA_API_VERSION
	.align		4
        /*0000*/ 	.byte	0x04, 0x37
        /*0002*/ 	.short	(.L_9 - .L_8)
.L_8:
        /*0004*/ 	.word	0x00000080


	//----- nvinfo : EIATTR_KPARAM_INFO
	.align		4
.L_9:
        /*0008*/ 	.byte	0x04, 0x17
        /*000a*/ 	.short	(.L_11 - .L_10)
.L_10:
        /*000c*/ 	.word	0x00000000
        /*0010*/ 	.short	0x0006
        /*0012*/ 	.short	0x0030
        /*0014*/ 	.byte	0x00, 0xf4, 0x21, 0x00


	//----- nvinfo : EIATTR_KPARAM_INFO
	.align		4
.L_11:
        /*0018*/ 	.byte	0x04, 0x17
        /*001a*/ 	.short	(.L_13 - .L_12)
.L_12:
        /*001c*/ 	.word	0x00000000
        /*0020*/ 	.short	0x0005
        /*0022*/ 	.short	0x0028
        /*0024*/ 	.byte	0x00, 0xf0, 0x11, 0x00


	//----- nvinfo : EIATTR_KPARAM_INFO
	.align		4
.L_13:
        /*0028*/ 	.byte	0x04, 0x17
        /*002a*/ 	.short	(.L_15 - .L_14)
.L_14:
        /*002c*/ 	.word	0x00000000
        /*0030*/ 	.short	0x0004
        /*0032*/ 	.short	0x0020
        /*0034*/ 	.byte	0x00, 0xf4, 0x21, 0x00


	//----- nvinfo : EIATTR_KPARAM_INFO
	.align		4
.L_15:
        /*0038*/ 	.byte	0x04, 0x17
        /*003a*/ 	.short	(.L_17 - .L_16)
.L_16:
        /*003c*/ 	.word	0x00000000
        /*0040*/ 	.short	0x0003
        /*0042*/ 	.short	0x0018
        /*0044*/ 	.byte	0x00, 0xf4, 0x21, 0x00


	//----- nvinfo : EIATTR_KPARAM_INFO
	.align		4
.L_17:
        /*0048*/ 	.byte	0x04, 0x17
        /*004a*/ 	.short	(.L_19 - .L_18)
.L_18:
        /*004c*/ 	.word	0x00000000
        /*0050*/ 	.short	0x0002
        /*0052*/ 	.short	0x0010
        /*0054*/ 	.byte	0x00, 0xf4, 0x21, 0x00


	//----- nvinfo : EIATTR_KPARAM_INFO
	.align		4
.L_19:
        /*0058*/ 	.byte	0x04, 0x17
        /*005a*/ 	.short	(.L_21 - .L_20)
.L_20:
        /*005c*/ 	.word	0x00000000
        /*0060*/ 	.short	0x0001
        /*0062*/ 	.short	0x0008
        /*0064*/ 	.byte	0x00, 0xf4, 0x21, 0x00


	//----- nvinfo : EIATTR_KPARAM_INFO
	.align		4
.L_21:
        /*0068*/ 	.byte	0x04, 0x17
        /*006a*/ 	.short	(.L_23 - .L_22)
.L_22:
        /*006c*/ 	.word	0x00000000
        /*0070*/ 	.short	0x0000
        /*0072*/ 	.short	0x0000
        /*0074*/ 	.byte	0x00, 0xf4, 0x21, 0x00


	//----- nvinfo : EIATTR_SPARSE_MMA_MASK
	.align		4
.L_23:
        /*0078*/ 	.byte	0x03, 0x50
        /*007a*/ 	.short	0x0000


	//----- nvinfo : EIATTR_MAXREG_COUNT
	.align		4
        /*007c*/ 	.byte	0x03, 0x1b
        /*007e*/ 	.short	0x00ff


	//----- nvinfo : EIATTR_EXIT_INSTR_OFFSETS
	.align		4
        /*0080*/ 	.byte	0x04, 0x1c
        /*0082*/ 	.short	(.L_25 - .L_24)


	//   ....[0]....
.L_24:
        /*0084*/ 	.word	0x00000460


	//   ....[1]....
        /*0088*/ 	.word	0x00000480


	//----- nvinfo : EIATTR_REQNTID
	.align		4
.L_25:
        /*008c*/ 	.byte	0x04, 0x10
        /*008e*/ 	.short	(.L_27 - .L_26)
.L_26:
        /*0090*/ 	.word	0x00000080
        /*0094*/ 	.word	0x00000001
        /*0098*/ 	.word	0x00000001


	//----- nvinfo : EIATTR_CBANK_PARAM_SIZE
	.align		4
.L_27:
        /*009c*/ 	.byte	0x03, 0x19
        /*009e*/ 	.short	0x0038


	//----- nvinfo : EIATTR_PARAM_CBANK
	.align		4
        /*00a0*/ 	.byte	0x04, 0x0a
        /*00a2*/ 	.short	(.L_29 - .L_28)
	.align		4
.L_28:
        /*00a4*/ 	.word	index@(.nv.constant0.triton_poi_fused__native_batch_norm_legit_no_training_17)
        /*00a8*/ 	.short	0x0210
        /*00aa*/ 	.short	0x0038


	//----- nvinfo : EIATTR_SW_WAR
	.align		4
.L_29:
        /*00ac*/ 	.byte	0x04, 0x36
        /*00ae*/ 	.short	(.L_31 - .L_30)
.L_30:
        /*00b0*/ 	.word	0x00000008
.L_31:


//--------------------- .nv.callgraph             --------------------------
	.section	.nv.callgraph,"",@"SHT_CUDA_CALLGRAPH"
	.align	4
	.sectionentsize	8
	.align		4
        /*0000*/ 	.word	0x00000000
	.align		4
        /*0004*/ 	.word	0xffffffff
	.align		4
        /*0008*/ 	.word	0x00000000
	.align		4
        /*000c*/ 	.word	0xfffffffe
	.align		4
        /*0010*/ 	.word	0x00000000
	.align		4
        /*0014*/ 	.word	0xfffffffd
	.align		4
        /*0018*/ 	.word	0x00000000
	.align		4
        /*001c*/ 	.word	0xfffffffc


//--------------------- .nv.constant4             --------------------------
	.section	.nv.constant4,"a",@progbits
	.align	8
	.align		8
.nv.constant4:
        /*0000*/ 	.dword	_$_str
	.align		8
        /*0008*/ 	.dword	_$_str_$_2


//--------------------- .text.triton_poi_fused__native_batch_norm_legit_no_training_17 --------------------------
	.section	.text.triton_poi_fused__native_batch_norm_legit_no_training_17,"ax",@progbits
	.align	128
        .global         triton_poi_fused__native_batch_norm_legit_no_training_17
        .type           triton_poi_fused__native_batch_norm_legit_no_training_17,@function
        .size           triton_poi_fused__native_batch_norm_legit_no_training_17,(.L_x_1 - triton_poi_fused__native_batch_norm_legit_no_training_17)
        .other          triton_poi_fused__native_batch_norm_legit_no_training_17,@"STO_CUDA_ENTRY STV_DEFAULT"
triton_poi_fused__native_batch_norm_legit_no_training_17:
.text.triton_poi_fused__native_batch_norm_legit_no_training_17:
[----:B------:R-:W0:Y:S01]  /*0000*/  LDC R1, c[0x0][0x28] ;  /* 0x00000a00ff017b82 */ /* 0x000e220000000800 */
[----:B------:R-:W1:Y:S07]  /*0010*/  S2R R0, SR_TID.X ;  /* 0x0000000000007919 */ /* 0x000e6e0000002100 */
[----:B------:R-:W2:Y:S01]  /*0020*/  LDC.64 R10, c[0x0][0x220] ;  /* 0x00008800ff0a7b82 */ /* 0x000ea20000000a00 */
[----:B------:R-:W-:Y:S01]  /*0030*/  UMOV UR4, 0xf0 ;  /* 0x000000f000047882 */ /* 0x000fe20000000000 */
[----:B------:R-:W3:Y:S01]  /*0040*/  S2R R7, SR_CTAID.X ;  /* 0x0000000000077919 */ /* 0x000ee20000002500 */
[----:B------:R-:W-:Y:S01]  /*0050*/  USHF.R.U32 UR8, UR4, 0x4, URZ ;  /* 0x0000000404087899 */ /* 0x000fe2000800163f */
[----:B------:R-:W-:-:S03]  /*0060*/  UMOV UR9, 0x140 ;  /* 0x0000014000097882 */ /* 0x000fc60000000000 */
[----:B------:R-:W-:-:S04]  /*0070*/  ULOP3.LUT UR9, UR9, 0xf, UR8, 0xf8, !UPT ;  /* 0x0000000f09097892 */ /* 0x000fc8000f8ef808 */
[----:B------:R-:W-:Y:S01]  /*0080*/  USHF.L.U32 UR9, UR9, 0x14, URZ ;  /* 0x0000001409097899 */ /* 0x000fe2000800063f */
[----:B------:R-:W-:Y:S01]  /*0090*/  UMOV UR8, URZ ;  /* 0x0000003f00087c82 */ /* 0x000fe20008000000 */
[----:B------:R-:W4:Y:S08]  /*00a0*/  LDC.64 R4, c[0x0][0x210] ;  /* 0x00008400ff047b82 */ /* 0x000f300000000a00 */
[----:B------:R-:W5:Y:S08]  /*00b0*/  LDC.64 R14, c[0x0][0x218] ;  /* 0x00008600ff0e7b82 */ /* 0x000f700000000a00 */
[----:B------:R-:W0:Y:S01]  /*00c0*/  LDC.64 R16, c[0x0][0x228] ;  /* 0x00008a00ff107b82 */ /* 0x000e220000000a00 */
[----:B-1----:R-:W-:-:S07]  /*00d0*/  SHF.L.U32 R0, R0, 0x1, RZ ;  /* 0x0000000100007819 */ /* 0x002fce00000006ff */
[----:B------:R-:W1:Y:S01]  /*00e0*/  LDC.64 R18, c[0x0][0x230] ;  /* 0x00008c00ff127b82 */ /* 0x000e620000000a00 */
[----:B------:R-:W-:-:S04]  /*00f0*/  LOP3.LUT R0, R0, 0xfe, RZ, 0xc0, !PT ;  /* 0x000000fe00007812 */ /* 0x000fc800078ec0ff */
[----:B---3--:R-:W-:-:S04]  /*0100*/  LEA R7, R7, R0, 0x8 ;  /* 0x0000000007077211 */ /* 0x008fc800078e40ff */
[C---:B------:R-:W-:Y:S01]  /*0110*/  ISETP.GE.AND P4, PT, R7.reuse, 0x4980, PT ;  /* 0x000049800700780c */ /* 0x040fe20003f86270 */
[----:B------:R-:W-:-:S05]  /*0120*/  IMAD.HI R0, R7, 0x2aaaaaab, RZ ;  /* 0x2aaaaaab07007827 */ /* 0x000fca00078e02ff */
[----:B------:R-:W-:-:S04]  /*0130*/  SHF.R.U32.HI R3, RZ, 0x1f, R0 ;  /* 0x0000001fff037819 */ /* 0x000fc80000011600 */
[----:B------:R-:W-:Y:S02]  /*0140*/  LEA.HI R0, R0, R3, RZ, 0x1c ;  /* 0x0000000300007211 */ /* 0x000fe400078fe0ff */
[----:B------:R-:W-:-:S03]  /*0150*/  CS2R R2, SRZ ;  /* 0x0000000000027805 */ /* 0x000fc6000001ff00 */
[----:B------:R-:W-:-:S04]  /*0160*/  IMAD R13, R0, -0x60, R7 ;  /* 0xffffffa0000d7824 */ /* 0x000fc800078e0207 */
[----:B--2---:R-:W-:-:S05]  /*0170*/  IMAD.WIDE R10, R13, 0x4, R10 ;  /* 0x000000040d0a7825 */ /* 0x004fca00078e020a */
[----:B------:R2:W3:Y:S01]  /*0180*/  @!P4 LDG.E.EL.64 R2, desc[UR8][R10.64] ;  /* 0x000000080a02c981 */ /* 0x0004e2000c2e1b00 */
[----:B----4-:R-:W-:Y:S01]  /*0190*/  IMAD.WIDE R4, R7, 0x4, R4 ;  /* 0x0000000407047825 */ /* 0x010fe200078e0204 */
[----:B------:R-:W-:Y:S02]  /*01a0*/  CS2R R6, SRZ ;  /* 0x0000000000067805 */ /* 0x000fe4000001ff00 */
[----:B------:R-:W-:Y:S01]  /*01b0*/  CS2R R8, SRZ ;  /* 0x0000000000087805 */ /* 0x000fe2000001ff00 */
[----:B------:R-:W-:Y:S01]  /*01c0*/  ULDC.64 UR6, c[0x0][0x208] ;  /* 0x0000820000067ab9 */ /* 0x000fe20000000a00 */
[----:B-----5:R-:W-:Y:S01]  /*01d0*/  IMAD.WIDE R14, R13, 0x4, R14 ;  /* 0x000000040d0e7825 */ /* 0x020fe200078e020e */
[----:B------:R-:W-:Y:S01]  /*01e0*/  USHF.R.U32 UR4, UR4, 0x4, URZ ;  /* 0x0000000404047899 */ /* 0x000fe2000800163f */
[----:B------:R-:W-:-:S03]  /*01f0*/  UMOV UR5, 0x140 ;  /* 0x0000014000057882 */ /* 0x000fc60000000000 */
[----:B------:R-:W-:-:S04]  /*0200*/  ULOP3.LUT UR5, UR5, 0xf, UR4, 0xf8, !UPT ;  /* 0x0000000f05057892 */ /* 0x000fc8000f8ef804 */
[----:B------:R-:W-:Y:S01]  /*0210*/  USHF.L.U32 UR5, UR5, 0x14, URZ ;  /* 0x0000001405057899 */ /* 0x000fe2000800063f */
[----:B------:R-:W-:Y:S01]  /*0220*/  UMOV UR4, URZ ;  /* 0x0000003f00047c82 */ /* 0x000fe20008000000 */
[----:B------:R-:W4:Y:S01]  /*0230*/  @!P4 LDG.E.64 R8, desc[UR6][R4.64] ;  /* 0x000000060408c981 */ /* 0x000f22000c1e1b00 */
[C---:B0-----:R-:W-:Y:S01]  /*0240*/  IMAD.WIDE R16, R13.reuse, 0x4, R16 ;  /* 0x000000040d107825 */ /* 0x041fe200078e0210 */
[----:B--2---:R-:W-:Y:S02]  /*0250*/  CS2R R10, SRZ ;  /* 0x00000000000a7805 */ /* 0x004fe4000001ff00 */
[----:B------:R0:W4:Y:S01]  /*0260*/  @!P4 LDG.E.EL.64 R6, desc[UR8][R14.64] ;  /* 0x000000080e06c981 */ /* 0x000122000c2e1b00 */
[----:B-1----:R-:W-:Y:S01]  /*0270*/  IMAD.WIDE R18, R13, 0x4, R18 ;  /* 0x000000040d127825 */ /* 0x002fe200078e0212 */
[----:B------:R-:W-:-:S04]  /*0280*/  CS2R R12, SRZ ;  /* 0x00000000000c7805 */ /* 0x000fc8000001ff00 */
[----:B------:R-:W2:Y:S04]  /*0290*/  @!P4 LDG.E.EL.64 R10, desc[UR4][R18.64] ;  /* 0x00000004120ac981 */ /* 0x000ea8000c2e1b00 */
[----:B------:R-:W2:Y:S01]  /*02a0*/  @!P4 LDG.E.EL.64 R12, desc[UR4][R16.64] ;  /* 0x00000004100cc981 */ /* 0x000ea2000c2e1b00 */
[----:B0-----:R-:W-:Y:S01]  /*02b0*/  HFMA2.MMA R15, -RZ, RZ, 1.625, 0 ;  /* 0x3e800000ff0f7435 */ /* 0x001fe200000001ff */
[----:B---3--:R-:W-:Y:S01]  /*02c0*/  FADD R2, R2, 9.9999997473787516356e-06 ;  /* 0x3727c5ac02027421 */ /* 0x008fe20000000000 */
[----:B------:R-:W-:-:S03]  /*02d0*/  FADD R3, R3, 9.9999997473787516356e-06 ;  /* 0x3727c5ac03037421 */ /* 0x000fc60000000000 */
[----:B------:R-:W0:Y:S08]  /*02e0*/  MUFU.SQRT R0, R2 ;  /* 0x0000000200007308 */ /* 0x000e300000002000 */
[----:B------:R-:W1:Y:S01]  /*02f0*/  MUFU.SQRT R14, R3 ;  /* 0x00000003000e7308 */ /* 0x000e620000002000 */
[C---:B0-----:R-:W-:Y:S02]  /*0300*/  FSETP.GT.AND P0, PT, |R0|.reuse, 8.50705917302346158658e+37, PT ;  /* 0x7e8000000000780b */ /* 0x041fe40003f04200 */
[----:B------:R-:W-:-:S02]  /*0310*/  FSETP.GEU.AND P2, PT, |R0|, 1.175494350822287508e-38, PT ;  /* 0x008000000000780b */ /* 0x000fc40003f4e200 */
[C---:B-1----:R-:W-:Y:S02]  /*0320*/  FSETP.GT.AND P1, PT, |R14|.reuse, 8.50705917302346158658e+37, PT ;  /* 0x7e8000000e00780b */ /* 0x042fe40003f24200 */
[----:B------:R-:W-:-:S07]  /*0330*/  FSETP.GEU.AND P3, PT, |R14|, 1.175494350822287508e-38, PT ;  /* 0x008000000e00780b */ /* 0x000fce0003f6e200 */
[----:B------:R-:W-:-:S04]  /*0340*/  @P0 FMUL R0, R0, 0.25 ;  /* 0x3e80000000000820 */ /* 0x000fc80000400000 */
[----:B------:R-:W-:Y:S01]  /*0350*/  @!P2 FMUL R0, R0, 16777216 ;  /* 0x4b8000000000a820 */ /* 0x000fe20000400000 */
[----:B------:R-:W-:-:S04]  /*0360*/  @P1 FMUL R14, R14, 0.25 ;  /* 0x3e8000000e0e1820 */ /* 0x000fc80000400000 */
[----:B------:R-:W-:Y:S01]  /*0370*/  @!P3 FMUL R14, R14, 16777216 ;  /* 0x4b8000000e0eb820 */ /* 0x000fe20000400000 */
[----:B------:R-:W0:Y:S01]  /*0380*/  MUFU.RCP R0, R0 ;  /* 0x0000000000007308 */ /* 0x000e220000001000 */
[----:B------:R-:W-:-:S07]  /*0390*/  FSEL R3, R15, 1, P0 ;  /* 0x3f8000000f037808 */ /* 0x000fce0000000000 */
[----:B------:R-:W1:Y:S01]  /*03a0*/  MUFU.RCP R14, R14 ;  /* 0x0000000e000e7308 */ /* 0x000e620000001000 */
[----:B------:R-:W-:Y:S01]  /*03b0*/  FSEL R15, R15, 1, P1 ;  /* 0x3f8000000f0f7808 */ /* 0x000fe20000800000 */
[----:B------:R-:W-:-:S04]  /*03c0*/  @!P2 FMUL R3, R3, 16777216 ;  /* 0x4b8000000303a820 */ /* 0x000fc80000400000 */
[----:B------:R-:W-:Y:S01]  /*03d0*/  @!P3 FMUL R15, R15, 16777216 ;  /* 0x4b8000000f0fb820 */ /* 0x000fe20000400000 */
[----:B----4-:R-:W-:Y:S01]  /*03e0*/  FADD R7, -R7, R9 ;  /* 0x0000000907077221 */ /* 0x010fe20000000100 */
[----:B------:R-:W-:Y:S01]  /*03f0*/  FADD R6, -R6, R8 ;  /* 0x0000000806067221 */ /* 0x000fe20000000100 */
[----:B0-----:R-:W-:-:S04]  /*0400*/  FMUL R3, R0, R3 ;  /* 0x0000000300037220 */ /* 0x001fc80000400000 */
[----:B------:R-:W-:Y:S01]  /*0410*/  FMUL R3, R6, R3 ;  /* 0x0000000306037220 */ /* 0x000fe20000400000 */
[----:B-1----:R-:W-:-:S04]  /*0420*/  FMUL R0, R14, R15 ;  /* 0x0000000f0e007220 */ /* 0x002fc80000400000 */
[----:B------:R-:W-:Y:S01]  /*0430*/  FMUL R0, R7, R0 ;  /* 0x0000000007007220 */ /* 0x000fe20000400000 */
[----:B--2---:R-:W-:-:S03]  /*0440*/  FFMA R10, R3, R12, R10 ;  /* 0x0000000c030a7223 */ /* 0x004fc6000000000a */
[----:B------:R-:W-:Y:S01]  /*0450*/  FFMA R11, R0, R13, R11 ;  /* 0x0000000d000b7223 */ /* 0x000fe2000000000b */
[----:B------:R-:W-:Y:S06]  /*0460*/  @P4 EXIT ;  /* 0x000000000000494d */ /* 0x000fec0003800000 */
[----:B------:R-:W-:Y:S01]  /*0470*/  STG.E.64 desc[UR6][R4.64], R10 ;  /* 0x0000000a04007986 */ /* 0x000fe2000c101b06 */
[----:B------:R-:W-:Y:S05]  /*0480*/  EXIT ;  /* 0x000000000000794d */ /* 0x000fea0003800000 */
.L_x_0:
[----:B------:R-:W-:-:S00]  /*0490*/  BRA `(.L_x_0) ;  /* 0xfffffffc00fc7947 */ /* 0x000fc0000383ffff */
[----:B------:R-:W-:-:S00]  /*04a0*/  NOP ;  /* 0x0000000000007918 */ /* 0x000fc00000000000 */
        /* <DEDUP_REMOVED lines=13> */
.L_x_1:


//--------------------- .nv.global.init           --------------------------
	.section	.nv.global.init,"aw",@progbits
.nv.global.init:
	.type		_$_str,@object
	.size		_$_str,(_$_str_$_2 - _$_str)
_$_str:
        /*0000*/ 	.byte	0x5f, 0x5f, 0x43, 0x55, 0x44, 0x41, 0x5f, 0x46, 0x54, 0x5a, 0x00
	.type		_$_str_$_2,@object
	.size		_$_str_$_2,(.L_1 - _$_str_$_2)
_$_str_$_2:
        /*000b*/ 	.byte	0x5f, 0x5f, 0x43, 0x55, 0x44, 0x41, 0x5f, 0x50, 0x52, 0x45, 0x43, 0x5f, 0x53, 0x51, 0x52, 0x54
        /*001b*/ 	.byte	0x00
.L_1:


//--------------------- .nv.shared.reserved.0     --------------------------
	.section	.nv.shared.reserved.0,"aw",@nobits
	.weak		__nv_reservedSMEM_offset_0_alias
	.size		__nv_reservedSMEM_offset_0_alias, 0, 0
	.other		__nv_reservedSMEM_offset_0_alias,@"STO_CUDA_RESERVED_SHARED STV_DEFAULT"
__nv_reservedSMEM_offset_0_alias:
	.zero		0


//--------------------- .nv.constant0.triton_poi_fused__native_batch_norm_legit_no_training_17 --------------------------
	.section	.nv.constant0.triton_poi_fused__native_batch_norm_legit_no_training_17,"a",@progbits
	.sectionflags	@""
	.align	4
.nv.constant0.triton_poi_fused__native_batch_norm_legit_no_training_17:
	.zero		584


//--------------------- SYMBOLS --------------------------

	.type		.nv.reservedSmem.offset0,@object
	.size		.nv.reservedSmem.offset0,0x4
